	.headerflags	@"EF_CUDA_TEXMODE_UNIFIED EF_CUDA_64BIT_ADDRESS EF_CUDA_ACCELERATORS EF_CUDA_SM90 EF_CUDA_VIRTUAL_SM(EF_CUDA_SM90)"
	.elftype	@"ET_EXEC"


//--------------------- .nv.info                  --------------------------
	.section	.nv.info,"",@"SHT_CUDA_INFO"
	.align	4


	//----- nvinfo : EIATTR_REGCOUNT
	.align		4
        /*0000*/ 	.byte	0x04, 0x2f
        /*0002*/ 	.short	(.L_1 - .L_0)
	.align		4
.L_0:
        /*0004*/ 	.word	index@(triton_poi_fused_cat_21)
        /*0008*/ 	.word	0x00000020


	//----- nvinfo : EIATTR_MIN_STACK_SIZE
	.align		4
.L_1:
        /*000c*/ 	.byte	0x04, 0x12
        /*000e*/ 	.short	(.L_3 - .L_2)
	.align		4
.L_2:
        /*0010*/ 	.word	index@(triton_poi_fused_cat_21)
        /*0014*/ 	.word	0x00000000


	//----- nvinfo : EIATTR_FRAME_SIZE
	.align		4
.L_3:
        /*0018*/ 	.byte	0x04, 0x11
        /*001a*/ 	.short	(.L_5 - .L_4)
	.align		4
.L_4:
        /*001c*/ 	.word	index@(triton_poi_fused_cat_21)
        /*0020*/ 	.word	0x00000000


	//----- nvinfo : EIATTR_MIN_STACK_SIZE
	.align		4
.L_5:
        /*0024*/ 	.byte	0x04, 0x12
        /*0026*/ 	.short	(.L_7 - .L_6)
	.align		4
.L_6:
        /*0028*/ 	.word	index@(triton_poi_fused_cat_21)
        /*002c*/ 	.word	0x00000000
.L_7:


//--------------------- .nv.info.triton_poi_fused_cat_21 --------------------------
	.section	.nv.info.triton_poi_fused_cat_21,"",@"SHT_CUDA_INFO"
	.sectionflags	@""
	.align	4


	//----- nvinfo : EIATTR_CUDA_API_VERSION
	.align		4
        /*0000*/ 	.byte	0x04, 0x37
        /*0002*/ 	.short	(.L_9 - .L_8)
.L_8:
        /*0004*/ 	.word	0x0000007c


	//----- nvinfo : EIATTR_KPARAM_INFO
	.align		4
.L_9:
        /*0008*/ 	.byte	0x04, 0x17
        /*000a*/ 	.short	(.L_11 - .L_10)
.L_10:
        /*000c*/ 	.word	0x00000000
        /*0010*/ 	.short	0x0006
        /*0012*/ 	.short	0x0030
        /*0014*/ 	.byte	0x00, 0xf0, 0x11, 0x00


	//----- nvinfo : EIATTR_KPARAM_INFO
	.align		4
.L_11:
        /*0018*/ 	.byte	0x04, 0x17
        /*001a*/ 	.short	(.L_13 - .L_12)
.L_12:
        /*001c*/ 	.word	0x00000000
        /*0020*/ 	.short	0x0005
        /*0022*/ 	.short	0x0028
        /*0024*/ 	.byte	0x00, 0xf4, 0x21, 0x00


	//----- nvinfo : EIATTR_KPARAM_INFO
	.align		4
.L_13:
        /*0028*/ 	.byte	0x04, 0x17
        /*002a*/ 	.short	(.L_15 - .L_14)
.L_14:
        /*002c*/ 	.word	0x00000000
        /*0030*/ 	.short	0x0004
        /*0032*/ 	.short	0x0020
        /*0034*/ 	.byte	0x00, 0xf4, 0x21, 0x00


	//----- nvinfo : EIATTR_KPARAM_INFO
	.align		4
.L_15:
        /*0038*/ 	.byte	0x04, 0x17
        /*003a*/ 	.short	(.L_17 - .L_16)
.L_16:
        /*003c*/ 	.word	0x00000000
        /*0040*/ 	.short	0x0003
        /*0042*/ 	.short	0x0018
        /*0044*/ 	.byte	0x00, 0xf4, 0x21, 0x00


	//----- nvinfo : EIATTR_KPARAM_INFO
	.align		4
.L_17:
        /*0048*/ 	.byte	0x04, 0x17
        /*004a*/ 	.short	(.L_19 - .L_18)
.L_18:
        /*004c*/ 	.word	0x00000000
        /*0050*/ 	.short	0x0002
        /*0052*/ 	.short	0x0010
        /*0054*/ 	.byte	0x00, 0xf4, 0x21, 0x00


	//----- nvinfo : EIATTR_KPARAM_INFO
	.align		4
.L_19:
        /*0058*/ 	.byte	0x04, 0x17
        /*005a*/ 	.short	(.L_21 - .L_20)
.L_20:
        /*005c*/ 	.word	0x00000000
        /*0060*/ 	.short	0x0001
        /*0062*/ 	.short	0x0008
        /*0064*/ 	.byte	0x00, 0xf4, 0x21, 0x00


	//----- nvinfo : EIATTR_KPARAM_INFO
	.align		4
.L_21:
        /*0068*/ 	.byte	0x04, 0x17
        /*006a*/ 	.short	(.L_23 - .L_22)
.L_22:
        /*006c*/ 	.word	0x00000000
        /*0070*/ 	.short	0x0000
        /*0072*/ 	.short	0x0000
        /*0074*/ 	.byte	0x00, 0xf4, 0x21, 0x00


	//----- nvinfo : EIATTR_SPARSE_MMA_MASK
	.align		4
.L_23:
        /*0078*/ 	.byte	0x03, 0x50
        /*007a*/ 	.short	0x0000


	//----- nvinfo : EIATTR_MAXREG_COUNT
	.align		4
        /*007c*/ 	.byte	0x03, 0x1b
        /*007e*/ 	.short	0x00ff


	//----- nvinfo : EIATTR_EXIT_INSTR_OFFSETS
	.align		4
        /*0080*/ 	.byte	0x04, 0x1c
        /*0082*/ 	.short	(.L_25 - .L_24)


	//   ....[0]....
.L_24:
        /*0084*/ 	.word	0x00000710


	//----- nvinfo : EIATTR_REQNTID
	.align		4
.L_25:
        /*0088*/ 	.byte	0x04, 0x10
        /*008a*/ 	.short	(.L_27 - .L_26)
.L_26:
        /*008c*/ 	.word	0x00000080
        /*0090*/ 	.word	0x00000001
        /*0094*/ 	.word	0x00000001


	//----- nvinfo : EIATTR_CBANK_PARAM_SIZE
	.align		4
.L_27:
        /*0098*/ 	.byte	0x03, 0x19
        /*009a*/ 	.short	0x0034


	//----- nvinfo : EIATTR_PARAM_CBANK
	.align		4
        /*009c*/ 	.byte	0x04, 0x0a
        /*009e*/ 	.short	(.L_29 - .L_28)
	.align		4
.L_28:
        /*00a0*/ 	.word	index@(.nv.constant0.triton_poi_fused_cat_21)
        /*00a4*/ 	.short	0x0210
        /*00a6*/ 	.short	0x0034


	//----- nvinfo : EIATTR_SW_WAR
	.align		4
.L_29:
        /*00a8*/ 	.byte	0x04, 0x36
        /*00aa*/ 	.short	(.L_31 - .L_30)
.L_30:
        /*00ac*/ 	.word	0x00000008
.L_31:


//--------------------- .nv.callgraph             --------------------------
	.section	.nv.callgraph,"",@"SHT_CUDA_CALLGRAPH"
	.align	4
	.sectionentsize	8
	.align		4
        /*0000*/ 	.word	0x00000000
	.align		4
        /*0004*/ 	.word	0xffffffff
	.align		4
        /*0008*/ 	.word	0x00000000
	.align		4
        /*000c*/ 	.word	0xfffffffe
	.align		4
        /*0010*/ 	.word	0x00000000
	.align		4
        /*0014*/ 	.word	0xfffffffd
	.align		4
        /*0018*/ 	.word	0x00000000
	.align		4
        /*001c*/ 	.word	0xfffffffc


//--------------------- .text.triton_poi_fused_cat_21 --------------------------
	.section	.text.triton_poi_fused_cat_21,"ax",@progbits
	.align	128
        .global         triton_poi_fused_cat_21
        .type           triton_poi_fused_cat_21,@function
        .size           triton_poi_fused_cat_21,(.L_x_1 - triton_poi_fused_cat_21)
        .other          triton_poi_fused_cat_21,@"STO_CUDA_ENTRY STV_DEFAULT"
triton_poi_fused_cat_21:
.text.triton_poi_fused_cat_21:
[----:B------:R-:W-:Y:S01]  /*0000*/  LDC R1, c[0x0][0x28] ;  /* 0x00000a00ff017b82 */ /* 0x000fe20000000800 */
[----:B------:R-:W1:Y:S01]  /*0010*/  S2R R0, SR_TID.X ;  /* 0x0000000000007919 */ /* 0x000e620000002100 */
[----:B------:R-:W-:Y:S01]  /*0020*/  ULDC.64 UR6, c[0x0][0x220] ;  /* 0x0000880000067ab9 */ /* 0x000fe20000000a00 */
[----:B------:R-:W-:Y:S01]  /*0030*/  ULDC.64 UR4, c[0x0][0x218] ;  /* 0x0000860000047ab9 */ /* 0x000fe20000000a00 */
[----:B------:R-:W-:Y:S01]  /*0040*/  ULDC.64 UR8, c[0x0][0x228] ;  /* 0x00008a0000087ab9 */ /* 0x000fe20000000a00 */
[----:B------:R-:W2:Y:S01]  /*0050*/  S2R R3, SR_CTAID.X ;  /* 0x0000000000037919 */ /* 0x000ea20000002500 */
[----:B------:R-:W-:Y:S02]  /*0060*/  CS2R R14, SRZ ;  /* 0x00000000000e7805 */ /* 0x000fe4000001ff00 */
[----:B------:R-:W-:Y:S01]  /*0070*/  CS2R R12, SRZ ;  /* 0x00000000000c7805 */ /* 0x000fe2000001ff00 */
[----:B-1----:R-:W-:-:S05]  /*0080*/  IMAD.SHL.U32 R0, R0, 0x2, RZ ;  /* 0x0000000200007824 */ /* 0x002fca00078e00ff */
[----:B------:R-:W-:-:S05]  /*0090*/  LOP3.LUT R0, R0, 0xfe, RZ, 0xc0, !PT ;  /* 0x000000fe00007812 */ /* 0x000fca00078ec0ff */
[----:B--2---:R-:W-:-:S04]  /*00a0*/  IMAD R0, R3, 0x100, R0 ;  /* 0x0000010003007824 */ /* 0x004fc800078e0200 */
[----:B------:R-:W-:Y:S01]  /*00b0*/  IMAD.HI R25, R0, 0x66666667, RZ ;  /* 0x6666666700197827 */ /* 0x000fe200078e02ff */
[----:B------:R-:W-:-:S04]  /*00c0*/  SHF.R.S32.HI R3, RZ, 0x1f, R0 ;  /* 0x0000001fff037819 */ /* 0x000fc80000011400 */
[----:B------:R-:W-:Y:S02]  /*00d0*/  LEA.HI R3, R3, R0, RZ, 0x8 ;  /* 0x0000000003037211 */ /* 0x000fe400078f40ff */
[----:B------:R-:W-:Y:S02]  /*00e0*/  SHF.R.U32.HI R6, RZ, 0x1f, R25 ;  /* 0x0000001fff067819 */ /* 0x000fe40000011619 */
[----:B------:R-:W-:Y:S02]  /*00f0*/  SHF.R.S32.HI R2, RZ, 0x8, R3 ;  /* 0x00000008ff027819 */ /* 0x000fe40000011403 */
[----:B------:R-:W-:Y:S02]  /*0100*/  LOP3.LUT R3, R3, 0xffffff00, RZ, 0xc0, !PT ;  /* 0xffffff0003037812 */ /* 0x000fe400078ec0ff */
[----:B------:R-:W-:Y:S01]  /*0110*/  LEA.HI.SX32 R25, R25, R6, 0x15 ;  /* 0x0000000619197211 */ /* 0x000fe200078faaff */
[----:B------:R-:W-:-:S05]  /*0120*/  IMAD.HI R4, R2, 0x66666667, RZ ;  /* 0x6666666702047827 */ /* 0x000fca00078e02ff */
[----:B------:R-:W-:-:S04]  /*0130*/  SHF.R.U32.HI R5, RZ, 0x1f, R4 ;  /* 0x0000001fff057819 */ /* 0x000fc80000011604 */
[----:B------:R-:W-:Y:S01]  /*0140*/  LEA.HI.SX32 R5, R4, R5, 0x1d ;  /* 0x0000000504057211 */ /* 0x000fe200078feaff */
[----:B------:R-:W-:-:S04]  /*0150*/  IMAD.IADD R4, R0, 0x1, -R3 ;  /* 0x0000000100047824 */ /* 0x000fc800078e0a03 */
[----:B------:R-:W-:Y:S02]  /*0160*/  IMAD R5, R5, -0x14, R2 ;  /* 0xffffffec05057824 */ /* 0x000fe400078e0202 */
[----:B------:R-:W-:Y:S02]  /*0170*/  IMAD R3, R25, 0x400, R4 ;  /* 0x0000040019037824 */ /* 0x000fe400078e0204 */
[C---:B------:R-:W-:Y:S01]  /*0180*/  IMAD.SHL.U32 R2, R5.reuse, 0x100, RZ ;  /* 0x0000010005027824 */ /* 0x040fe200078e00ff */
[----:B------:R-:W-:Y:S02]  /*0190*/  LOP3.LUT R22, R5, 0xfffffffc, RZ, 0xc0, !PT ;  /* 0xfffffffc05167812 */ /* 0x000fe400078ec0ff */
[----:B------:R-:W-:Y:S02]  /*01a0*/  SHF.R.S32.HI R7, RZ, 0x1f, R3 ;  /* 0x0000001fff077819 */ /* 0x000fe40000011403 */
[----:B------:R-:W-:Y:S02]  /*01b0*/  IADD3 R3, P0, R2, R3, RZ ;  /* 0x0000000302037210 */ /* 0x000fe40007f1e0ff */
[----:B------:R-:W-:-:S02]  /*01c0*/  ISETP.NE.AND P3, PT, R22, 0xc, PT ;  /* 0x0000000c1600780c */ /* 0x000fc40003f65270 */
[----:B------:R-:W-:Y:S01]  /*01d0*/  LEA.HI.X.SX32 R20, R2, R7, 0x1, P0 ;  /* 0x0000000702147211 */ /* 0x000fe200000f0eff */
[----:B------:R-:W-:Y:S01]  /*01e0*/  IMAD.SHL.U32 R26, R3, 0x4, RZ ;  /* 0x00000004031a7824 */ /* 0x000fe200078e00ff */
[----:B------:R-:W-:Y:S02]  /*01f0*/  ISETP.GT.AND P2, PT, R5, 0xf, PT ;  /* 0x0000000f0500780c */ /* 0x000fe40003f44270 */
[----:B------:R-:W-:Y:S02]  /*0200*/  SHF.L.U64.HI R20, R3, 0x2, R20 ;  /* 0x0000000203147819 */ /* 0x000fe40000010214 */
[----:B------:R-:W-:Y:S02]  /*0210*/  IADD3 R6, P5, R26, UR6, RZ ;  /* 0x000000061a067c10 */ /* 0x000fe4000ffbe0ff */
[----:B------:R-:W-:Y:S02]  /*0220*/  IADD3 R18, P4, R26, UR4, RZ ;  /* 0x000000041a127c10 */ /* 0x000fe4000ff9e0ff */
[----:B------:R-:W-:-:S02]  /*0230*/  CS2R R16, SRZ ;  /* 0x0000000000107805 */ /* 0x000fc4000001ff00 */
[----:B------:R-:W-:Y:S01]  /*0240*/  IADD3.X R7, R20, UR7, RZ, P5, !PT ;  /* 0x0000000714077c10 */ /* 0x000fe2000affe4ff */
[----:B------:R-:W-:Y:S01]  /*0250*/  ULDC.64 UR6, c[0x0][0x230] ;  /* 0x00008c0000067ab9 */ /* 0x000fe20000000a00 */
[----:B------:R-:W-:Y:S02]  /*0260*/  IADD3.X R19, R20, UR5, RZ, P4, !PT ;  /* 0x0000000514137c10 */ /* 0x000fe4000a7fe4ff */
[----:B------:R-:W-:Y:S02]  /*0270*/  CS2R R10, SRZ ;  /* 0x00000000000a7805 */ /* 0x000fe4000001ff00 */
[----:B------:R-:W-:Y:S01]  /*0280*/  IADD3 R28, P6, R26, UR8, RZ ;  /* 0x000000081a1c7c10 */ /* 0x000fe2000ffde0ff */
[----:B------:R-:W-:Y:S01]  /*0290*/  ULDC.64 UR4, c[0x0][0x208] ;  /* 0x0000820000047ab9 */ /* 0x000fe20000000a00 */
[----:B------:R-:W-:Y:S01]  /*02a0*/  IADD3 R26, P4, R26, UR6, RZ ;  /* 0x000000061a1a7c10 */ /* 0x000fe2000ff9e0ff */
[----:B------:R-:W2:Y:S01]  /*02b0*/  @!P3 LDG.E.64 R14, desc[UR4][R6.64+-0x3000] ;  /* 0xffd00004060eb981 */ /* 0x000ea2000c1e1b00 */
[----:B------:R-:W-:-:S02]  /*02c0*/  ISETP.NE.AND P1, PT, R22, 0x8, PT ;  /* 0x000000081600780c */ /* 0x000fc40003f25270 */
[----:B------:R-:W-:Y:S02]  /*02d0*/  CS2R R2, SRZ ;  /* 0x0000000000027805 */ /* 0x000fe4000001ff00 */
[----:B------:R-:W-:Y:S01]  /*02e0*/  IADD3.X R29, R20, UR9, RZ, P6, !PT ;  /* 0x00000009141d7c10 */ /* 0x000fe2000b7fe4ff */
[----:B------:R-:W3:Y:S01]  /*02f0*/  @!P3 LDG.E.64 R16, desc[UR4][R18.64+-0x3000] ;  /* 0xffd000041210b981 */ /* 0x000ee2000c1e1b00 */
[----:B------:R-:W-:Y:S02]  /*0300*/  IADD3.X R27, R20, UR7, RZ, P4, !PT ;  /* 0x00000007141b7c10 */ /* 0x000fe4000a7fe4ff */
[----:B------:R-:W1:Y:S01]  /*0310*/  LDC.64 R20, c[0x0][0x210] ;  /* 0x00008400ff147b82 */ /* 0x000e620000000a00 */
[----:B------:R-:W4:Y:S01]  /*0320*/  @P2 LDG.E.64 R12, desc[UR4][R6.64+-0x4000] ;  /* 0xffc00004060c2981 */ /* 0x000f22000c1e1b00 */
[----:B------:R-:W-:Y:S02]  /*0330*/  ISETP.GE.AND P0, PT, R5, 0x4, PT ;  /* 0x000000040500780c */ /* 0x000fe40003f06270 */
[----:B------:R-:W-:Y:S01]  /*0340*/  CS2R R4, SRZ ;  /* 0x0000000000047805 */ /* 0x000fe2000001ff00 */
[----:B------:R-:W5:Y:S04]  /*0350*/  @P2 LDG.E.64 R10, desc[UR4][R18.64+-0x4000] ;  /* 0xffc00004120a2981 */ /* 0x000f68000c1e1b00 */
[----:B------:R-:W5:Y:S01]  /*0360*/  @P2 LDG.E.64 R2, desc[UR4][R28.64+-0x4000] ;  /* 0xffc000041c022981 */ /* 0x000f62000c1e1b00 */
[----:B------:R-:W-:-:S03]  /*0370*/  CS2R R8, SRZ ;  /* 0x0000000000087805 */ /* 0x000fc6000001ff00 */
[----:B------:R1:W5:Y:S01]  /*0380*/  @!P1 LDG.E.64 R4, desc[UR4][R6.64+-0x2000] ;  /* 0xffe0000406049981 */ /* 0x000362000c1e1b00 */
[----:B------:R-:W-:Y:S02]  /*0390*/  ISETP.NE.AND P4, PT, R22, 0x4, PT ;  /* 0x000000041600780c */ /* 0x000fe40003f85270 */
[----:B------:R-:W-:Y:S01]  /*03a0*/  CS2R R22, SRZ ;  /* 0x0000000000167805 */ /* 0x000fe2000001ff00 */
[----:B------:R-:W-:Y:S01]  /*03b0*/  IMAD R24, R25, -0x1400, R0 ;  /* 0xffffec0019187824 */ /* 0x000fe200078e0200 */
[----:B------:R1:W5:Y:S04]  /*03c0*/  @!P3 LDG.E.64 R8, desc[UR4][R28.64+-0x3000] ;  /* 0xffd000041c08b981 */ /* 0x000368000c1e1b00 */
[----:B------:R-:W5:Y:S01]  /*03d0*/  @!P1 LDG.E.64 R22, desc[UR4][R18.64+-0x2000] ;  /* 0xffe0000412169981 */ /* 0x000f62000c1e1b00 */
[----:B-1----:R-:W-:-:S06]  /*03e0*/  CS2R R6, SRZ ;  /* 0x0000000000067805 */ /* 0x002fcc000001ff00 */
[----:B------:R3:W5:Y:S01]  /*03f0*/  @P2 LDG.E.64 R6, desc[UR4][R26.64+-0x4000] ;  /* 0xffc000041a062981 */ /* 0x000762000c1e1b00 */
[----:B0-----:R-:W-:Y:S01]  /*0400*/  IMAD R29, R25, 0x400, R24 ;  /* 0x00000400191d7824 */ /* 0x001fe200078e0218 */
[----:B------:R-:W-:-:S03]  /*0410*/  CS2R R24, SRZ ;  /* 0x0000000000187805 */ /* 0x000fc6000001ff00 */
[----:B------:R-:W-:Y:S01]  /*0420*/  IMAD.WIDE R28, R29, 0x4, R20 ;  /* 0x000000041d1c7825 */ /* 0x000fe200078e0214 */
[----:B------:R-:W-:Y:S02]  /*0430*/  CS2R R20, SRZ ;  /* 0x0000000000147805 */ /* 0x000fe4000001ff00 */
[----:B------:R-:W5:Y:S04]  /*0440*/  @!P4 LDG.E.64 R24, desc[UR4][R18.64+-0x1000] ;  /* 0xfff000041218c981 */ /* 0x000f68000c1e1b00 */
[----:B------:R-:W5:Y:S01]  /*0450*/  @!P0 LDG.E.64 R20, desc[UR4][R28.64] ;  /* 0x000000041c148981 */ /* 0x000f62000c1e1b00 */
[----:B--2---:R-:W-:Y:S02]  /*0460*/  SEL R14, R14, RZ, !P3 ;  /* 0x000000ff0e0e7207 */ /* 0x004fe40005800000 */
[----:B---3--:R-:W-:-:S02]  /*0470*/  SEL R27, R16, RZ, !P3 ;  /* 0x000000ff101b7207 */ /* 0x008fc40005800000 */
[----:B------:R-:W-:Y:S02]  /*0480*/  SEL R26, R17, RZ, !P3 ;  /* 0x000000ff111a7207 */ /* 0x000fe40005800000 */
[----:B----4-:R-:W-:Y:S02]  /*0490*/  SEL R16, R12, RZ, P2 ;  /* 0x000000ff0c107207 */ /* 0x010fe40001000000 */
[----:B-----5:R-:W-:Y:S01]  /*04a0*/  SEL R17, R10, RZ, P2 ;  /* 0x000000ff0a117207 */ /* 0x020fe20001000000 */
[----:B------:R-:W-:Y:S01]  /*04b0*/  FADD R10, R27, R14 ;  /* 0x0000000e1b0a7221 */ /* 0x000fe20000000000 */
[----:B------:R-:W-:Y:S02]  /*04c0*/  SEL R14, R11, RZ, P2 ;  /* 0x000000ff0b0e7207 */ /* 0x000fe40001000000 */
[----:B------:R-:W-:Y:S01]  /*04d0*/  SEL R13, R13, RZ, P2 ;  /* 0x000000ff0d0d7207 */ /* 0x000fe20001000000 */
[----:B------:R-:W-:Y:S01]  /*04e0*/  FADD R17, R17, R16 ;  /* 0x0000001011117221 */ /* 0x000fe20000000000 */
[----:B------:R-:W-:-:S03]  /*04f0*/  SEL R2, R2, RZ, P2 ;  /* 0x000000ff02027207 */ /* 0x000fc60001000000 */
[----:B------:R-:W-:Y:S01]  /*0500*/  FADD R14, R14, R13 ;  /* 0x0000000d0e0e7221 */ /* 0x000fe20000000000 */
[----:B------:R-:W-:Y:S01]  /*0510*/  SEL R13, R3, RZ, P2 ;  /* 0x000000ff030d7207 */ /* 0x000fe20001000000 */
[----:B------:R-:W-:Y:S02]  /*0520*/  FADD R17, R17, R2 ;  /* 0x0000000211117221 */ /* 0x000fe40000000000 */
[----:B------:R-:W0:Y:S01]  /*0530*/  LDC.64 R2, c[0x0][0x238] ;  /* 0x00008e00ff027b82 */ /* 0x000e220000000a00 */
[----:B------:R-:W-:Y:S01]  /*0540*/  SEL R11, R8, RZ, !P3 ;  /* 0x000000ff080b7207 */ /* 0x000fe20005800000 */
[----:B------:R-:W-:Y:S01]  /*0550*/  FADD R14, R14, R13 ;  /* 0x0000000d0e0e7221 */ /* 0x000fe20000000000 */
[----:B------:R-:W-:Y:S02]  /*0560*/  SEL R15, R15, RZ, !P3 ;  /* 0x000000ff0f0f7207 */ /* 0x000fe40005800000 */
[----:B------:R-:W-:Y:S01]  /*0570*/  SEL R9, R9, RZ, !P3 ;  /* 0x000000ff09097207 */ /* 0x000fe20005800000 */
[----:B------:R-:W-:Y:S01]  /*0580*/  FADD R8, R10, R11 ;  /* 0x0000000b0a087221 */ /* 0x000fe20000000000 */
[----:B------:R-:W-:-:S02]  /*0590*/  SEL R11, R22, RZ, !P1 ;  /* 0x000000ff160b7207 */ /* 0x000fc40004800000 */
[----:B------:R-:W-:Y:S02]  /*05a0*/  SEL R6, R6, RZ, P2 ;  /* 0x000000ff06067207 */ /* 0x000fe40001000000 */
[----:B------:R-:W-:Y:S01]  /*05b0*/  SEL R7, R7, RZ, P2 ;  /* 0x000000ff07077207 */ /* 0x000fe20001000000 */
[----:B------:R-:W-:Y:S01]  /*05c0*/  FADD R12, R26, R15 ;  /* 0x0000000f1a0c7221 */ /* 0x000fe20000000000 */
[----:B------:R-:W-:Y:S01]  /*05d0*/  SEL R10, R23, RZ, !P1 ;  /* 0x000000ff170a7207 */ /* 0x000fe20004800000 */
[----:B------:R-:W-:Y:S01]  /*05e0*/  FADD R6, R17, R6 ;  /* 0x0000000611067221 */ /* 0x000fe20000000000 */
[----:B------:R-:W-:Y:S01]  /*05f0*/  SEL R4, R4, RZ, !P1 ;  /* 0x000000ff04047207 */ /* 0x000fe20004800000 */
[----:B------:R-:W-:Y:S01]  /*0600*/  FADD R7, R14, R7 ;  /* 0x000000070e077221 */ /* 0x000fe20000000000 */
[----:B------:R-:W-:Y:S01]  /*0610*/  SEL R5, R5, RZ, !P1 ;  /* 0x000000ff05057207 */ /* 0x000fe20004800000 */
[----:B------:R-:W-:Y:S01]  /*0620*/  FADD R9, R12, R9 ;  /* 0x000000090c097221 */ /* 0x000fe20000000000 */
[----:B------:R-:W-:Y:S01]  /*0630*/  @P3 FSEL R8, R6, RZ, P2 ;  /* 0x000000ff06083208 */ /* 0x000fe20001000000 */
[----:B------:R-:W-:Y:S01]  /*0640*/  FADD R11, R11, R4 ;  /* 0x000000040b0b7221 */ /* 0x000fe20000000000 */
[----:B------:R-:W-:Y:S01]  /*0650*/  @P3 FSEL R9, R7, RZ, P2 ;  /* 0x000000ff07093208 */ /* 0x000fe20001000000 */
[----:B------:R-:W-:Y:S01]  /*0660*/  FADD R10, R10, R5 ;  /* 0x000000050a0a7221 */ /* 0x000fe20000000000 */
[----:B------:R-:W-:-:S02]  /*0670*/  SEL R24, R24, RZ, !P4 ;  /* 0x000000ff18187207 */ /* 0x000fc40006000000 */
[----:B------:R-:W-:Y:S02]  /*0680*/  SEL R25, R25, RZ, !P4 ;  /* 0x000000ff19197207 */ /* 0x000fe40006000000 */
[----:B------:R-:W-:Y:S02]  /*0690*/  @P4 FSEL R24, R11, R8, !P1 ;  /* 0x000000080b184208 */ /* 0x000fe40004800000 */
[----:B------:R-:W-:Y:S02]  /*06a0*/  @P4 FSEL R25, R10, R9, !P1 ;  /* 0x000000090a194208 */ /* 0x000fe40004800000 */
[----:B------:R-:W-:Y:S02]  /*06b0*/  SEL R5, R20, RZ, !P0 ;  /* 0x000000ff14057207 */ /* 0x000fe40004000000 */
[----:B------:R-:W-:Y:S01]  /*06c0*/  SEL R4, R21, RZ, !P0 ;  /* 0x000000ff15047207 */ /* 0x000fe20004000000 */
[----:B0-----:R-:W-:Y:S01]  /*06d0*/  IMAD.WIDE R2, R0, 0x4, R2 ;  /* 0x0000000400027825 */ /* 0x001fe200078e0202 */
[----:B------:R-:W-:-:S02]  /*06e0*/  SEL R24, R5, R24, !P0 ;  /* 0x0000001805187207 */ /* 0x000fc40004000000 */
[----:B------:R-:W-:-:S05]  /*06f0*/  SEL R25, R4, R25, !P0 ;  /* 0x0000001904197207 */ /* 0x000fca0004000000 */
[----:B------:R-:W-:Y:S01]  /*0700*/  STG.E.64 desc[UR4][R2.64], R24 ;  /* 0x0000001802007986 */ /* 0x000fe2000c101b04 */
[----:B------:R-:W-:Y:S05]  /*0710*/  EXIT ;  /* 0x000000000000794d */ /* 0x000fea0003800000 */
.L_x_0:
[----:B------:R-:W-:-:S00]  /*0720*/  BRA `(.L_x_0) ;  /* 0xfffffffc00fc7947 */ /* 0x000fc0000383ffff */
[----:B------:R-:W-:-:S00]  /*0730*/  NOP ;  /* 0x0000000000007918 */ /* 0x000fc00000000000 */
        /* <DEDUP_REMOVED lines=12> */
.L_x_1:


//--------------------- .nv.constant0.triton_poi_fused_cat_21 --------------------------
	.section	.nv.constant0.triton_poi_fused_cat_21,"a",@progbits
	.sectionflags	@""
	.align	4
.nv.constant0.triton_poi_fused_cat_21:
	.zero		580
